	.headerflags	@"EF_CUDA_TEXMODE_UNIFIED EF_CUDA_64BIT_ADDRESS EF_CUDA_ACCELERATORS EF_CUDA_SM90 EF_CUDA_VIRTUAL_SM(EF_CUDA_SM90)"
	.elftype	@"ET_EXEC"


//--------------------- .nv.info                  --------------------------
	.section	.nv.info,"",@"SHT_CUDA_INFO"
	.align	4


	//----- nvinfo : EIATTR_REGCOUNT
	.align		4
        /*0000*/ 	.byte	0x04, 0x2f
        /*0002*/ 	.short	(.L_3 - .L_2)
	.align		4
.L_2:
        /*0004*/ 	.word	index@(triton_poi_fused_clone_2)
        /*0008*/ 	.word	0x00000018


	//----- nvinfo : EIATTR_MIN_STACK_SIZE
	.align		4
.L_3:
        /*000c*/ 	.byte	0x04, 0x12
        /*000e*/ 	.short	(.L_5 - .L_4)
	.align		4
.L_4:
        /*0010*/ 	.word	index@(triton_poi_fused_clone_2)
        /*0014*/ 	.word	0x00000020


	//----- nvinfo : EIATTR_FRAME_SIZE
	.align		4
.L_5:
        /*0018*/ 	.byte	0x04, 0x11
        /*001a*/ 	.short	(.L_7 - .L_6)
	.align		4
.L_6:
        /*001c*/ 	.word	index@(triton_poi_fused_clone_2)
        /*0020*/ 	.word	0x00000020


	//----- nvinfo : EIATTR_MIN_STACK_SIZE
	.align		4
.L_7:
        /*0024*/ 	.byte	0x04, 0x12
        /*0026*/ 	.short	(.L_9 - .L_8)
	.align		4
.L_8:
        /*0028*/ 	.word	index@(triton_poi_fused_clone_2)
        /*002c*/ 	.word	0x00000020
.L_9:


//--------------------- .nv.info.triton_poi_fused_clone_2 --------------------------
	.section	.nv.info.triton_poi_fused_clone_2,"",@"SHT_CUDA_INFO"
	.sectionflags	@""
	.align	4


	//----- nvinfo : EIATTR_CUDA_API_VERSION
	.align		4
        /*0000*/ 	.byte	0x04, 0x37
        /*0002*/ 	.short	(.L_11 - .L_10)
.L_10:
        /*0004*/ 	.word	0x0000007c


	//----- nvinfo : EIATTR_KPARAM_INFO
	.align		4
.L_11:
        /*0008*/ 	.byte	0x04, 0x17
        /*000a*/ 	.short	(.L_13 - .L_12)
.L_12:
        /*000c*/ 	.word	0x00000000
        /*0010*/ 	.short	0x0006
        /*0012*/ 	.short	0x0028
        /*0014*/ 	.byte	0x00, 0xf4, 0x21, 0x00


	//----- nvinfo : EIATTR_KPARAM_INFO
	.align		4
.L_13:
        /*0018*/ 	.byte	0x04, 0x17
        /*001a*/ 	.short	(.L_15 - .L_14)
.L_14:
        /*001c*/ 	.word	0x00000000
        /*0020*/ 	.short	0x0005
        /*0022*/ 	.short	0x0020
        /*0024*/ 	.byte	0x00, 0xf0, 0x11, 0x00


	//----- nvinfo : EIATTR_KPARAM_INFO
	.align		4
.L_15:
        /*0028*/ 	.byte	0x04, 0x17
        /*002a*/ 	.short	(.L_17 - .L_16)
.L_16:
        /*002c*/ 	.word	0x00000000
        /*0030*/ 	.short	0x0004
        /*0032*/ 	.short	0x001c
        /*0034*/ 	.byte	0x00, 0xf0, 0x11, 0x00


	//----- nvinfo : EIATTR_KPARAM_INFO
	.align		4
.L_17:
        /*0038*/ 	.byte	0x04, 0x17
        /*003a*/ 	.short	(.L_19 - .L_18)
.L_18:
        /*003c*/ 	.word	0x00000000
        /*0040*/ 	.short	0x0003
        /*0042*/ 	.short	0x0018
        /*0044*/ 	.byte	0x00, 0xf0, 0x11, 0x00


	//----- nvinfo : EIATTR_KPARAM_INFO
	.align		4
.L_19:
        /*0048*/ 	.byte	0x04, 0x17
        /*004a*/ 	.short	(.L_21 - .L_20)
.L_20:
        /*004c*/ 	.word	0x00000000
        /*0050*/ 	.short	0x0002
        /*0052*/ 	.short	0x0010
        /*0054*/ 	.byte	0x00, 0xf4, 0x21, 0x00


	//----- nvinfo : EIATTR_KPARAM_INFO
	.align		4
.L_21:
        /*0058*/ 	.byte	0x04, 0x17
        /*005a*/ 	.short	(.L_23 - .L_22)
.L_22:
        /*005c*/ 	.word	0x00000000
        /*0060*/ 	.short	0x0001
        /*0062*/ 	.short	0x0008
        /*0064*/ 	.byte	0x00, 0xf4, 0x21, 0x00


	//----- nvinfo : EIATTR_KPARAM_INFO
	.align		4
.L_23:
        /*0068*/ 	.byte	0x04, 0x17
        /*006a*/ 	.short	(.L_25 - .L_24)
.L_24:
        /*006c*/ 	.word	0x00000000
        /*0070*/ 	.short	0x0000
        /*0072*/ 	.short	0x0000
        /*0074*/ 	.byte	0x00, 0xf4, 0x21, 0x00


	//----- nvinfo : EIATTR_SPARSE_MMA_MASK
	.align		4
.L_25:
        /*0078*/ 	.byte	0x03, 0x50
        /*007a*/ 	.short	0x0000


	//----- nvinfo : EIATTR_MAXREG_COUNT
	.align		4
        /*007c*/ 	.byte	0x03, 0x1b
        /*007e*/ 	.short	0x00ff


	//----- nvinfo : EIATTR_EXIT_INSTR_OFFSETS
	.align		4
        /*0080*/ 	.byte	0x04, 0x1c
        /*0082*/ 	.short	(.L_27 - .L_26)


	//   ....[0]....
.L_26:
        /*0084*/ 	.word	0x00001030


	//   ....[1]....
        /*0088*/ 	.word	0x00001070


	//----- nvinfo : EIATTR_REQNTID
	.align		4
.L_27:
        /*008c*/ 	.byte	0x04, 0x10
        /*008e*/ 	.short	(.L_29 - .L_28)
.L_28:
        /*0090*/ 	.word	0x00000100
        /*0094*/ 	.word	0x00000001
        /*0098*/ 	.word	0x00000001


	//----- nvinfo : EIATTR_CRS_STACK_SIZE
	.align		4
.L_29:
        /*009c*/ 	.byte	0x04, 0x1e
        /*009e*/ 	.short	(.L_31 - .L_30)
.L_30:
        /*00a0*/ 	.word	0x00000000


	//----- nvinfo : EIATTR_CBANK_PARAM_SIZE
	.align		4
.L_31:
        /*00a4*/ 	.byte	0x03, 0x19
        /*00a6*/ 	.short	0x0030


	//----- nvinfo : EIATTR_PARAM_CBANK
	.align		4
        /*00a8*/ 	.byte	0x04, 0x0a
        /*00aa*/ 	.short	(.L_33 - .L_32)
	.align		4
.L_32:
        /*00ac*/ 	.word	index@(.nv.constant0.triton_poi_fused_clone_2)
        /*00b0*/ 	.short	0x0210
        /*00b2*/ 	.short	0x0030


	//----- nvinfo : EIATTR_SW_WAR
	.align		4
.L_33:
        /*00b4*/ 	.byte	0x04, 0x36
        /*00b6*/ 	.short	(.L_35 - .L_34)
.L_34:
        /*00b8*/ 	.word	0x00000008
.L_35:


//--------------------- .nv.callgraph             --------------------------
	.section	.nv.callgraph,"",@"SHT_CUDA_CALLGRAPH"
	.align	4
	.sectionentsize	8
	.align		4
        /*0000*/ 	.word	0x00000000
	.align		4
        /*0004*/ 	.word	0xffffffff
	.align		4
        /*0008*/ 	.word	0x00000000
	.align		4
        /*000c*/ 	.word	0xfffffffe
	.align		4
        /*0010*/ 	.word	0x00000000
	.align		4
        /*0014*/ 	.word	0xfffffffd
	.align		4
        /*0018*/ 	.word	0x00000000
	.align		4
        /*001c*/ 	.word	0xfffffffc


//--------------------- .nv.constant4             --------------------------
	.section	.nv.constant4,"a",@progbits
	.align	8
	.align		8
.nv.constant4:
        /*0000*/ 	.dword	_$_str
	.align		8
        /*0008*/ 	.dword	__cudart_i2opi_f


//--------------------- .text.triton_poi_fused_clone_2 --------------------------
	.section	.text.triton_poi_fused_clone_2,"ax",@progbits
	.align	128
        .global         triton_poi_fused_clone_2
        .type           triton_poi_fused_clone_2,@function
        .size           triton_poi_fused_clone_2,(.L_x_7 - triton_poi_fused_clone_2)
        .other          triton_poi_fused_clone_2,@"STO_CUDA_ENTRY STV_DEFAULT"
triton_poi_fused_clone_2:
.text.triton_poi_fused_clone_2:
[----:B------:R-:W0:Y:S08]  /*0000*/  LDC R1, c[0x0][0x28] ;  /* 0x00000a00ff017b82 */ /* 0x000e300000000800 */
[----:B------:R-:W1:Y:S01]  /*0010*/  LDC R2, c[0x0][0x228] ;  /* 0x00008a00ff027b82 */ /* 0x000e620000000800 */
[----:B------:R-:W2:Y:S01]  /*0020*/  S2R R11, SR_TID.X ;  /* 0x00000000000b7919 */ /* 0x000ea20000002100 */
[----:B------:R-:W-:Y:S01]  /*0030*/  ULDC.64 UR4, c[0x0][0x208] ;  /* 0x0000820000047ab9 */ /* 0x000fe20000000a00 */
[----:B0-----:R-:W-:Y:S01]  /*0040*/  VIADD R1, R1, 0xffffffe0 ;  /* 0xffffffe001017836 */ /* 0x001fe20000000000 */
[----:B------:R-:W0:Y:S04]  /*0050*/  S2R R5, SR_CTAID.X ;  /* 0x0000000000057919 */ /* 0x000e280000002500 */
[----:B------:R-:W3:Y:S01]  /*0060*/  LDC R3, c[0x0][0x22c] ;  /* 0x00008b00ff037b82 */ /* 0x000ee20000000800 */
[----:B-1----:R-:W-:-:S04]  /*0070*/  IABS R4, R2 ;  /* 0x0000000200047213 */ /* 0x002fc80000000000 */
[----:B------:R-:W1:Y:S01]  /*0080*/  I2F.RP R8, R4 ;  /* 0x0000000400087306 */ /* 0x000e620000209400 */
[----:B---3--:R-:W-:Y:S02]  /*0090*/  IABS R0, R3 ;  /* 0x0000000300007213 */ /* 0x008fe40000000000 */
[----:B--2---:R-:W-:-:S05]  /*00a0*/  LOP3.LUT R10, R11, 0x3f, RZ, 0xc0, !PT ;  /* 0x0000003f0b0a7812 */ /* 0x004fca00078ec0ff */
[----:B------:R-:W2:Y:S01]  /*00b0*/  I2F.RP R12, R0 ;  /* 0x00000000000c7306 */ /* 0x000ea20000209400 */
[----:B0-----:R-:W-:Y:S01]  /*00c0*/  SHF.R.S32.HI R9, RZ, 0x19, R5 ;  /* 0x00000019ff097819 */ /* 0x001fe20000011405 */
[----:B------:R-:W-:-:S03]  /*00d0*/  IMAD R10, R5, 0x40, R10 ;  /* 0x00000040050a7824 */ /* 0x000fc600078e020a */
[----:B------:R-:W-:-:S03]  /*00e0*/  SGXT R5, R9, 0x1 ;  /* 0x000000010905781a */ /* 0x000fc60000000200 */
[----:B-1----:R-:W0:Y:S08]  /*00f0*/  MUFU.RCP R8, R8 ;  /* 0x0000000800087308 */ /* 0x002e300000001000 */
[----:B--2---:R-:W-:Y:S01]  /*0100*/  MUFU.RCP R12, R12 ;  /* 0x0000000c000c7308 */ /* 0x004fe20000001000 */
[----:B0-----:R-:W-:Y:S01]  /*0110*/  VIADD R6, R8, 0xffffffe ;  /* 0x0ffffffe08067836 */ /* 0x001fe20000000000 */
[----:B------:R-:W-:-:S06]  /*0120*/  LEA.HI R8, R5, R10, RZ, 0x7 ;  /* 0x0000000a05087211 */ /* 0x000fcc00078f38ff */
[----:B------:R0:W1:Y:S01]  /*0130*/  F2I.FTZ.U32.TRUNC.NTZ R7, R6 ;  /* 0x0000000600077305 */ /* 0x000062000021f000 */
[----:B------:R-:W-:-:S04]  /*0140*/  SHF.R.S32.HI R5, RZ, 0x7, R8 ;  /* 0x00000007ff057819 */ /* 0x000fc80000011408 */
[----:B------:R-:W-:Y:S02]  /*0150*/  IABS R13, R5 ;  /* 0x00000005000d7213 */ /* 0x000fe40000000000 */
[----:B------:R-:W-:Y:S01]  /*0160*/  ISETP.GE.AND P1, PT, R5, RZ, PT ;  /* 0x000000ff0500720c */ /* 0x000fe20003f26270 */
[----:B0-----:R-:W-:Y:S01]  /*0170*/  HFMA2.MMA R6, -RZ, RZ, 0, 0 ;  /* 0x00000000ff067435 */ /* 0x001fe200000001ff */
[----:B-1----:R-:W-:-:S04]  /*0180*/  IMAD.MOV R9, RZ, RZ, -R7 ;  /* 0x000000ffff097224 */ /* 0x002fc800078e0a07 */
[----:B------:R-:W-:-:S05]  /*0190*/  IMAD R9, R9, R4, RZ ;  /* 0x0000000409097224 */ /* 0x000fca00078e02ff */
[----:B------:R-:W-:Y:S01]  /*01a0*/  IMAD.HI.U32 R6, R7, R9, R6 ;  /* 0x0000000907067227 */ /* 0x000fe200078e0006 */
[----:B------:R-:W-:Y:S02]  /*01b0*/  LOP3.LUT R9, R8, 0xffffff80, RZ, 0xc0, !PT ;  /* 0xffffff8008097812 */ /* 0x000fe400078ec0ff */
[----:B------:R-:W-:Y:S01]  /*01c0*/  IABS R8, R10 ;  /* 0x0000000a00087213 */ /* 0x000fe20000000000 */
[----:B------:R-:W-:Y:S02]  /*01d0*/  VIADD R7, R12, 0xffffffe ;  /* 0x0ffffffe0c077836 */ /* 0x000fe40000000000 */
[----:B------:R-:W-:-:S04]  /*01e0*/  IMAD.HI.U32 R6, R6, R13, RZ ;  /* 0x0000000d06067227 */ /* 0x000fc800078e00ff */
[----:B------:R-:W-:Y:S01]  /*01f0*/  IMAD.MOV R6, RZ, RZ, -R6 ;  /* 0x000000ffff067224 */ /* 0x000fe200078e0a06 */
[----:B------:R-:W0:Y:S01]  /*0200*/  F2I.FTZ.U32.TRUNC.NTZ R7, R7 ;  /* 0x0000000700077305 */ /* 0x000e22000021f000 */
[----:B------:R-:W-:Y:S02]  /*0210*/  IMAD.IADD R14, R10, 0x1, -R9 ;  /* 0x000000010a0e7824 */ /* 0x000fe400078e0a09 */
[----:B------:R-:W-:-:S03]  /*0220*/  IMAD R9, R4, R6, R13 ;  /* 0x0000000604097224 */ /* 0x000fc600078e020d */
[----:B------:R-:W-:Y:S02]  /*0230*/  PRMT R6, R14, 0x8880, RZ ;  /* 0x000088800e067816 */ /* 0x000fe400000000ff */
[----:B------:R-:W-:Y:S02]  /*0240*/  ISETP.GT.U32.AND P0, PT, R4, R9, PT ;  /* 0x000000090400720c */ /* 0x000fe40003f04070 */
[----:B------:R-:W-:-:S04]  /*0250*/  PRMT R6, R6, 0x7710, RZ ;  /* 0x0000771006067816 */ /* 0x000fc800000000ff */
[----:B------:R-:W-:Y:S01]  /*0260*/  SHF.R.U32.HI R6, RZ, 0x9, R6 ;  /* 0x00000009ff067819 */ /* 0x000fe20000011606 */
[----:B0-----:R-:W-:-:S03]  /*0270*/  IMAD.MOV R15, RZ, RZ, -R7 ;  /* 0x000000ffff0f7224 */ /* 0x001fc600078e0a07 */
[----:B------:R-:W-:Y:S01]  /*0280*/  LOP3.LUT R13, R6, 0x3f, RZ, 0xc0, !PT ;  /* 0x0000003f060d7812 */ /* 0x000fe200078ec0ff */
[----:B------:R-:W-:Y:S02]  /*0290*/  IMAD R15, R15, R0, RZ ;  /* 0x000000000f0f7224 */ /* 0x000fe400078e02ff */
[----:B------:R-:W-:Y:S01]  /*02a0*/  @!P0 IADD3 R9, R9, -R4, RZ ;  /* 0x8000000409098210 */ /* 0x000fe20007ffe0ff */
[----:B------:R-:W-:Y:S02]  /*02b0*/  IMAD.MOV.U32 R6, RZ, RZ, RZ ;  /* 0x000000ffff067224 */ /* 0x000fe400078e00ff */
[----:B------:R-:W-:Y:S01]  /*02c0*/  IMAD.IADD R13, R14, 0x1, R13 ;  /* 0x000000010e0d7824 */ /* 0x000fe200078e020d */
[----:B------:R-:W-:Y:S01]  /*02d0*/  ISETP.GT.U32.AND P0, PT, R4, R9, PT ;  /* 0x000000090400720c */ /* 0x000fe20003f04070 */
[----:B------:R-:W-:-:S03]  /*02e0*/  IMAD.HI.U32 R6, R7, R15, R6 ;  /* 0x0000000f07067227 */ /* 0x000fc600078e0006 */
[----:B------:R-:W-:Y:S01]  /*02f0*/  LOP3.LUT R13, R13, 0xc0, RZ, 0xc0, !PT ;  /* 0x000000c00d0d7812 */ /* 0x000fe200078ec0ff */
[----:B------:R-:W-:-:S04]  /*0300*/  IMAD.MOV.U32 R15, RZ, RZ, R8 ;  /* 0x000000ffff0f7224 */ /* 0x000fc800078e0008 */
[----:B------:R-:W-:Y:S02]  /*0310*/  IMAD.MOV R7, RZ, RZ, -R13 ;  /* 0x000000ffff077224 */ /* 0x000fe400078e0a0d */
[----:B------:R-:W-:Y:S02]  /*0320*/  IMAD.HI.U32 R6, R6, R15, RZ ;  /* 0x0000000f06067227 */ /* 0x000fe400078e00ff */
[----:B------:R-:W-:Y:S02]  /*0330*/  @!P0 IADD3 R9, R9, -R4, RZ ;  /* 0x8000000409098210 */ /* 0x000fe40007ffe0ff */
[----:B------:R-:W0:Y:S01]  /*0340*/  LDC.64 R4, c[0x0][0x218] ;  /* 0x00008600ff047b82 */ /* 0x000e220000000a00 */
[----:B------:R-:W-:Y:S01]  /*0350*/  PRMT R7, R7, 0x7710, RZ ;  /* 0x0000771007077816 */ /* 0x000fe200000000ff */
[----:B------:R-:W-:Y:S01]  /*0360*/  IMAD.MOV R12, RZ, RZ, -R6 ;  /* 0x000000ffff0c7224 */ /* 0x000fe200078e0a06 */
[----:B------:R-:W-:Y:S01]  /*0370*/  ISETP.NE.AND P0, PT, R2, RZ, PT ;  /* 0x000000ff0200720c */ /* 0x000fe20003f05270 */
[----:B------:R-:W-:-:S02]  /*0380*/  IMAD.MOV.U32 R17, RZ, RZ, R9 ;  /* 0x000000ffff117224 */ /* 0x000fc400078e0009 */
[----:B------:R-:W-:Y:S02]  /*0390*/  IMAD.IADD R7, R14, 0x1, R7 ;  /* 0x000000010e077824 */ /* 0x000fe400078e0207 */
[----:B------:R-:W-:-:S03]  /*03a0*/  @!P1 IMAD.MOV R17, RZ, RZ, -R17 ;  /* 0x000000ffff119224 */ /* 0x000fc600078e0a11 */
[----:B------:R-:W-:Y:S01]  /*03b0*/  LOP3.LUT R8, R7, 0xffff, RZ, 0xc0, !PT ;  /* 0x0000ffff07087812 */ /* 0x000fe200078ec0ff */
[----:B------:R-:W-:-:S03]  /*03c0*/  IMAD R7, R0, R12, R15 ;  /* 0x0000000c00077224 */ /* 0x000fc600078e020f */
[----:B------:R-:W-:Y:S02]  /*03d0*/  PRMT R9, R8, 0x8880, RZ ;  /* 0x0000888008097816 */ /* 0x000fe400000000ff */
[----:B------:R-:W-:Y:S02]  /*03e0*/  @!P0 LOP3.LUT R17, RZ, R2, RZ, 0x33, !PT ;  /* 0x00000002ff118212 */ /* 0x000fe400078e33ff */
[----:B------:R-:W-:-:S03]  /*03f0*/  ISETP.GT.U32.AND P1, PT, R0, R7, PT ;  /* 0x000000070000720c */ /* 0x000fc60003f24070 */
[----:B------:R-:W-:-:S04]  /*0400*/  IMAD R9, R9, R2, R17 ;  /* 0x0000000209097224 */ /* 0x000fc800078e0211 */
[----:B0-----:R-:W-:Y:S02]  /*0410*/  IMAD.WIDE R4, R9, 0x4, R4 ;  /* 0x0000000409047825 */ /* 0x001fe400078e0204 */
[----:B------:R-:W0:Y:S03]  /*0420*/  LDC.64 R8, c[0x0][0x210] ;  /* 0x00008400ff087b82 */ /* 0x000e260000000a00 */
[----:B------:R0:W2:Y:S01]  /*0430*/  LDG.E.EL R13, desc[UR4][R4.64] ;  /* 0x00000004040d7981 */ /* 0x0000a2000c2e1900 */
[----:B------:R-:W-:-:S04]  /*0440*/  @!P1 IADD3 R7, R7, -R0, RZ ;  /* 0x8000000007079210 */ /* 0x000fc80007ffe0ff */
[----:B------:R-:W-:Y:S02]  /*0450*/  ISETP.GE.U32.AND P0, PT, R7, R0, PT ;  /* 0x000000000700720c */ /* 0x000fe40003f06070 */
[----:B------:R-:W-:Y:S01]  /*0460*/  LOP3.LUT R0, R10, R3, RZ, 0x3c, !PT ;  /* 0x000000030a007212 */ /* 0x000fe200078e3cff */
[----:B------:R-:W-:Y:S01]  /*0470*/  @!P1 VIADD R6, R6, 0x1 ;  /* 0x0000000106069836 */ /* 0x000fe20000000000 */
[----:B------:R-:W-:Y:S02]  /*0480*/  ISETP.NE.AND P1, PT, R3, RZ, PT ;  /* 0x000000ff0300720c */ /* 0x000fe40003f25270 */
[----:B------:R-:W-:Y:S01]  /*0490*/  ISETP.GE.AND P2, PT, R0, RZ, PT ;  /* 0x000000ff0000720c */ /* 0x000fe20003f46270 */
[----:B------:R-:W-:-:S06]  /*04a0*/  IMAD R17, R17, 0x400, R14 ;  /* 0x0000040011117824 */ /* 0x000fcc00078e020e */
[----:B------:R-:W-:-:S06]  /*04b0*/  @P0 VIADD R6, R6, 0x1 ;  /* 0x0000000106060836 */ /* 0x000fcc0000000000 */
[----:B------:R-:W-:Y:S01]  /*04c0*/  @!P2 IMAD.MOV R6, RZ, RZ, -R6 ;  /* 0x000000ffff06a224 */ /* 0x000fe200078e0a06 */
[----:B------:R-:W-:-:S04]  /*04d0*/  @!P1 LOP3.LUT R6, RZ, R3, RZ, 0x33, !PT ;  /* 0x00000003ff069212 */ /* 0x000fc800078e33ff */
[----:B------:R-:W-:-:S05]  /*04e0*/  LEA R17, R6, R17, 0x7 ;  /* 0x0000001106117211 */ /* 0x000fca00078e38ff */
[----:B0-----:R-:W-:-:S05]  /*04f0*/  IMAD.WIDE R4, R17, 0x2, R8 ;  /* 0x0000000211047825 */ /* 0x001fca00078e0208 */
[----:B------:R0:W5:Y:S01]  /*0500*/  LDG.E.EL.U16 R12, desc[UR4][R4.64] ;  /* 0x00000004040c7981 */ /* 0x000162000c2e1500 */
[----:B------:R-:W-:Y:S01]  /*0510*/  BSSY B0, `(.L_x_0) ;  /* 0x0000043000007945 */ /* 0x000fe20003800000 */
[----:B--2---:R-:W-:-:S06]  /*0520*/  FMUL R3, R13, 0.63661974668502807617 ;  /* 0x3f22f9830d037820 */ /* 0x004fcc0000400000 */
[----:B------:R-:W1:Y:S01]  /*0530*/  F2I.FTZ.NTZ R3, R3 ;  /* 0x0000000300037305 */ /* 0x000e620000213100 */
[----:B------:R-:W-:-:S05]  /*0540*/  FADD.FTZ R2, |R13|, -RZ ;  /* 0x800000ff0d027221 */ /* 0x000fca0000010200 */
[----:B------:R-:W-:Y:S02]  /*0550*/  FSETP.GE.AND P1, PT, R2, 105615, PT ;  /* 0x47ce47800200780b */ /* 0x000fe40003f26000 */
[----:B-1----:R-:W-:-:S05]  /*0560*/  I2FP.F32.S32 R0, R3 ;  /* 0x0000000300007245 */ /* 0x002fca0000201400 */
[----:B------:R-:W-:-:S04]  /*0570*/  FFMA.FTZ R7, R0, -1.5707962512969970703, R13 ;  /* 0xbfc90fda00077823 */ /* 0x000fc8000001000d */
[----:B------:R-:W-:-:S04]  /*0580*/  FFMA.FTZ R7, R0, -7.5497894158615963534e-08, R7 ;  /* 0xb3a2216800077823 */ /* 0x000fc80000010007 */
[----:B------:R-:W-:Y:S01]  /*0590*/  FFMA.FTZ R15, R0, -5.3903029534742383927e-15, R7 ;  /* 0xa7c234c5000f7823 */ /* 0x000fe20000010007 */
[----:B------:R-:W-:Y:S01]  /*05a0*/  FSETP.NEU.AND P2, PT, R2, +INF , PT ;  /* 0x7f8000000200780b */ /* 0x000fe20003f4d000 */
[----:B------:R-:W-:Y:S02]  /*05b0*/  IMAD.MOV.U32 R16, RZ, RZ, R3 ;  /* 0x000000ffff107224 */ /* 0x000fe400078e0003 */
[----:B------:R-:W-:Y:S01]  /*05c0*/  IMAD.MOV.U32 R0, RZ, RZ, R15 ;  /* 0x000000ffff007224 */ /* 0x000fe200078e000f */
[----:B0-----:R-:W-:Y:S09]  /*05d0*/  @!P1 BRA `(.L_x_1) ;  /* 0x0000000000d89947 */ /* 0x001ff20003800000 */
[----:B------:R-:W-:Y:S01]  /*05e0*/  @!P2 FMUL.FTZ R0, RZ, R13 ;  /* 0x0000000dff00a220 */ /* 0x000fe20000410000 */
[----:B------:R-:W-:Y:S01]  /*05f0*/  @!P2 IMAD.MOV.U32 R3, RZ, RZ, RZ ;  /* 0x000000ffff03a224 */ /* 0x000fe200078e00ff */
[----:B------:R-:W-:Y:S06]  /*0600*/  @!P2 BRA `(.L_x_1) ;  /* 0x0000000000cca947 */ /* 0x000fec0003800000 */
[----:B------:R-:W-:Y:S01]  /*0610*/  SHF.R.U32.HI R6, RZ, 0x17, R13 ;  /* 0x00000017ff067819 */ /* 0x000fe2000001160d */
[----:B------:R-:W-:Y:S01]  /*0620*/  IMAD.SHL.U32 R3, R13, 0x100, RZ ;  /* 0x000001000d037824 */ /* 0x000fe200078e00ff */
[----:B------:R-:W-:Y:S01]  /*0630*/  MOV R0, RZ ;  /* 0x000000ff00007202 */ /* 0x000fe20000000f00 */
[----:B------:R-:W-:Y:S01]  /*0640*/  IMAD.MOV.U32 R5, RZ, RZ, RZ ;  /* 0x000000ffff057224 */ /* 0x000fe200078e00ff */
[----:B------:R-:W-:Y:S01]  /*0650*/  LOP3.LUT R2, R6, 0xe0, RZ, 0xc0, !PT ;  /* 0x000000e006027812 */ /* 0x000fe200078ec0ff */
[----:B------:R-:W-:Y:S01]  /*0660*/  IMAD.MOV.U32 R7, RZ, RZ, RZ ;  /* 0x000000ffff077224 */ /* 0x000fe200078e00ff */
[----:B------:R-:W-:Y:S01]  /*0670*/  LOP3.LUT R3, R3, 0x80000000, RZ, 0xfc, !PT ;  /* 0x8000000003037812 */ /* 0x000fe200078efcff */
[----:B------:R-:W-:Y:S02]  /*0680*/  ULDC.64 UR6, c[0x4][0x8] ;  /* 0x0100020000067ab9 */ /* 0x000fe40000000a00 */
[----:B------:R-:W-:Y:S02]  /*0690*/  VIADD R4, R2, 0xffffff80 ;  /* 0xffffff8002047836 */ /* 0x000fe40000000000 */
[----:B------:R-:W-:-:S03]  /*06a0*/  IMAD.MOV.U32 R2, RZ, RZ, R1 ;  /* 0x000000ffff027224 */ /* 0x000fc600078e0001 */
[----:B------:R-:W-:-:S07]  /*06b0*/  SHF.R.U32.HI R4, RZ, 0x5, R4 ;  /* 0x00000005ff047819 */ /* 0x000fce0000011604 */
.L_x_2:
[----:B------:R-:W-:-:S04]  /*06c0*/  IADD3 R18, P0, R5, UR6, RZ ;  /* 0x0000000605127c10 */ /* 0x000fc8000ff1e0ff */
[----:B------:R-:W-:-:S05]  /*06d0*/  IADD3.X R19, R7, UR7, RZ, P0, !PT ;  /* 0x0000000707137c10 */ /* 0x000fca00087fe4ff */
[----:B------:R0:W2:Y:S01]  /*06e0*/  LDG.E.CONSTANT R21, desc[UR4][R18.64] ;  /* 0x0000000412157981 */ /* 0x0000a2000c1e9900 */
[----:B------:R-:W-:-:S04]  /*06f0*/  IADD3 R5, P3, R5, 0x4, RZ ;  /* 0x0000000405057810 */ /* 0x000fc80007f7e0ff */
[----:B------:R-:W-:Y:S01]  /*0700*/  ISETP.NE.U32.AND P0, PT, R5, 0x18, PT ;  /* 0x000000180500780c */ /* 0x000fe20003f05070 */
[----:B------:R-:W-:Y:S01]  /*0710*/  IMAD.X R7, RZ, RZ, R7, P3 ;  /* 0x000000ffff077224 */ /* 0x000fe200018e0607 */
[----:B0-----:R-:W-:Y:S01]  /*0720*/  MOV R18, R0 ;  /* 0x0000000000127202 */ /* 0x001fe20000000f00 */
[----:B------:R-:W-:-:S03]  /*0730*/  IMAD.MOV.U32 R19, RZ, RZ, RZ ;  /* 0x000000ffff137224 */ /* 0x000fc600078e00ff */
[----:B------:R-:W-:Y:S01]  /*0740*/  ISETP.NE.AND.EX P0, PT, R7, RZ, PT, P0 ;  /* 0x000000ff0700720c */ /* 0x000fe20003f05300 */
[----:B--2---:R-:W-:-:S04]  /*0750*/  IMAD.WIDE.U32 R20, R3, R21, R18 ;  /* 0x0000001503147225 */ /* 0x004fc800078e0012 */
[----:B------:R-:W-:Y:S01]  /*0760*/  IMAD.MOV.U32 R0, RZ, RZ, R21 ;  /* 0x000000ffff007224 */ /* 0x000fe200078e0015 */
[----:B------:R0:W-:Y:S02]  /*0770*/  STL [R2], R20 ;  /* 0x0000001402007387 */ /* 0x0001e40000100800 */
[----:B0-----:R-:W-:-:S05]  /*0780*/  VIADD R2, R2, 0x4 ;  /* 0x0000000402027836 */ /* 0x001fca0000000000 */
[----:B------:R-:W-:Y:S05]  /*0790*/  @P0 BRA `(.L_x_2) ;  /* 0xfffffffc00c80947 */ /* 0x000fea000383ffff */
[----:B------:R-:W-:Y:S01]  /*07a0*/  LOP3.LUT P0, RZ, R13, 0xf800000, RZ, 0xc0, !PT ;  /* 0x0f8000000dff7812 */ /* 0x000fe2000780c0ff */
[----:B------:R-:W-:Y:S01]  /*07b0*/  IMAD R18, R4, -0x4, R1 ;  /* 0xfffffffc04127824 */ /* 0x000fe200078e0201 */
[----:B------:R0:W-:Y:S04]  /*07c0*/  STL [R1+0x18], R0 ;  /* 0x0000180001007387 */ /* 0x0001e80000100800 */
[----:B------:R-:W2:Y:S04]  /*07d0*/  LDL R2, [R18+0x14] ;  /* 0x0000140012027983 */ /* 0x000ea80000100800 */
[----:B------:R-:W2:Y:S04]  /*07e0*/  LDL R5, [R18+0x18] ;  /* 0x0000180012057983 */ /* 0x000ea80000100800 */
[----:B------:R-:W3:Y:S01]  /*07f0*/  @P0 LDL R3, [R18+0x10] ;  /* 0x0000100012030983 */ /* 0x000ee20000100800 */
[----:B------:R-:W-:Y:S01]  /*0800*/  UMOV UR6, 0x54442d19 ;  /* 0x54442d1900067882 */ /* 0x000fe20000000000 */
[----:B------:R-:W-:Y:S01]  /*0810*/  UMOV UR7, 0x3bf921fb ;  /* 0x3bf921fb00077882 */ /* 0x000fe20000000000 */
[----:B--2---:R-:W-:-:S02]  /*0820*/  SHF.L.W.U32.HI R5, R2, R6, R5 ;  /* 0x0000000602057219 */ /* 0x004fc40000010e05 */
[----:B---3--:R-:W-:Y:S02]  /*0830*/  @P0 SHF.L.W.U32.HI R2, R3, R6, R2 ;  /* 0x0000000603020219 */ /* 0x008fe40000010e02 */
[----:B------:R-:W-:Y:S02]  /*0840*/  ISETP.GE.AND P0, PT, R13, RZ, PT ;  /* 0x000000ff0d00720c */ /* 0x000fe40003f06270 */
[C---:B------:R-:W-:Y:S02]  /*0850*/  SHF.L.W.U32.HI R3, R2.reuse, 0x2, R5 ;  /* 0x0000000202037819 */ /* 0x040fe40000010e05 */
[----:B------:R-:W-:Y:S02]  /*0860*/  SHF.L.U32 R2, R2, 0x2, RZ ;  /* 0x0000000202027819 */ /* 0x000fe400000006ff */
[----:B------:R-:W-:Y:S02]  /*0870*/  SHF.R.S32.HI R4, RZ, 0x1f, R3 ;  /* 0x0000001fff047819 */ /* 0x000fe40000011403 */
[----:B0-----:R-:W-:-:S02]  /*0880*/  SHF.R.U32.HI R0, RZ, 0x1e, R5 ;  /* 0x0000001eff007819 */ /* 0x001fc40000011605 */
[C---:B------:R-:W-:Y:S02]  /*0890*/  LOP3.LUT R6, R4.reuse, R2, RZ, 0x3c, !PT ;  /* 0x0000000204067212 */ /* 0x040fe400078e3cff */
[----:B------:R-:W-:Y:S02]  /*08a0*/  LOP3.LUT R7, R4, R3, RZ, 0x3c, !PT ;  /* 0x0000000304077212 */ /* 0x000fe400078e3cff */
[C---:B------:R-:W-:Y:S02]  /*08b0*/  LOP3.LUT R2, R3.reuse, R13, RZ, 0x3c, !PT ;  /* 0x0000000d03027212 */ /* 0x040fe400078e3cff */
[----:B------:R-:W-:Y:S02]  /*08c0*/  LEA.HI R3, R3, R0, RZ, 0x1 ;  /* 0x0000000003037211 */ /* 0x000fe400078f08ff */
[----:B------:R-:W0:Y:S01]  /*08d0*/  I2F.F64.S64 R6, R6 ;  /* 0x0000000600067312 */ /* 0x000e220000301c00 */
[----:B------:R-:W-:Y:S02]  /*08e0*/  ISETP.GE.AND P3, PT, R2, RZ, PT ;  /* 0x000000ff0200720c */ /* 0x000fe40003f66270 */
[----:B------:R-:W-:-:S04]  /*08f0*/  IMAD.MOV R0, RZ, RZ, -R3 ;  /* 0x000000ffff007224 */ /* 0x000fc800078e0a03 */
[----:B------:R-:W-:Y:S01]  /*0900*/  @!P0 IMAD.MOV.U32 R3, RZ, RZ, R0 ;  /* 0x000000ffff038224 */ /* 0x000fe200078e0000 */
[----:B0-----:R-:W-:-:S10]  /*0910*/  DMUL R18, R6, UR6 ;  /* 0x0000000606127c28 */ /* 0x001fd40008000000 */
[----:B------:R-:W0:Y:S02]  /*0920*/  F2F.F32.F64 R18, R18 ;  /* 0x0000001200127310 */ /* 0x000e240000301000 */
[----:B0-----:R-:W-:-:S07]  /*0930*/  FSEL R0, -R18, R18, !P3 ;  /* 0x0000001212007208 */ /* 0x001fce0005800100 */
.L_x_1:
[----:B------:R-:W-:Y:S05]  /*0940*/  BSYNC B0 ;  /* 0x0000000000007941 */ /* 0x000fea0003800000 */
.L_x_0:
[C---:B------:R-:W-:Y:S01]  /*0950*/  ISETP.GE.AND P3, PT, R14.reuse, 0x40, PT ;  /* 0x000000400e00780c */ /* 0x040fe20003f66270 */
[C---:B------:R-:W-:Y:S01]  /*0960*/  VIADD R5, R17.reuse, 0x40 ;  /* 0x0000004011057836 */ /* 0x040fe20000000000 */
[----:B------:R-:W-:Y:S01]  /*0970*/  PRMT R7, RZ, 0x7610, R7 ;  /* 0x00007610ff077816 */ /* 0x000fe20000000007 */
[----:B------:R-:W-:Y:S01]  /*0980*/  VIADD R17, R17, 0xffffffc0 ;  /* 0xffffffc011117836 */ /* 0x000fe20000000000 */
[----:B------:R-:W-:Y:S01]  /*0990*/  ISETP.GT.AND P0, PT, R14, 0x3f, PT ;  /* 0x0000003f0e00780c */ /* 0x000fe20003f04270 */
[----:B------:R-:W-:Y:S01]  /*09a0*/  IMAD.WIDE R4, R5, 0x2, R8 ;  /* 0x0000000205047825 */ /* 0x000fe200078e0208 */
[----:B------:R-:W-:-:S03]  /*09b0*/  PRMT R14, RZ, 0x7610, R14 ;  /* 0x00007610ff0e7816 */ /* 0x000fc6000000000e */
[----:B------:R-:W-:-:S04]  /*09c0*/  IMAD.WIDE R8, R17, 0x2, R8 ;  /* 0x0000000211087825 */ /* 0x000fc800078e0208 */
[----:B------:R0:W5:Y:S01]  /*09d0*/  @!P3 LDG.E.EL.U16 R7, desc[UR4][R4.64] ;  /* 0x000000040407b981 */ /* 0x000162000c2e1500 */
[----:B------:R-:W-:-:S03]  /*09e0*/  LOP3.LUT R2, R3, 0x1, RZ, 0xc0, !PT ;  /* 0x0000000103027812 */ /* 0x000fc600078ec0ff */
[----:B------:R0:W5:Y:S01]  /*09f0*/  @P0 LDG.E.EL.U16 R14, desc[UR4][R8.64] ;  /* 0x00000004080e0981 */ /* 0x000162000c2e1500 */
[----:B------:R-:W-:Y:S01]  /*0a00*/  ISETP.NE.U32.AND P0, PT, R2, 0x1, PT ;  /* 0x000000010200780c */ /* 0x000fe20003f05070 */
[C---:B------:R-:W-:Y:S01]  /*0a10*/  FMUL.FTZ R19, R0.reuse, R0 ;  /* 0x0000000000137220 */ /* 0x040fe20000410000 */
[----:B------:R-:W-:Y:S01]  /*0a20*/  VIADD R18, R3, 0x1 ;  /* 0x0000000103127836 */ /* 0x000fe20000000000 */
[----:B------:R-:W-:Y:S01]  /*0a30*/  HFMA2.MMA R3, -RZ, RZ, -1.541015625, -0.052001953125 ;  /* 0xbe2aaaa8ff037435 */ /* 0x000fe200000001ff */
[----:B------:R-:W-:Y:S01]  /*0a40*/  MOV R2, 0xb94d4153 ;  /* 0xb94d415300027802 */ /* 0x000fe20000000f00 */
[----:B------:R-:W-:Y:S01]  /*0a50*/  IMAD.MOV.U32 R17, RZ, RZ, 0x3c0885e4 ;  /* 0x3c0885e4ff117424 */ /* 0x000fe200078e00ff */
[----:B------:R-:W-:Y:S01]  /*0a60*/  FSEL R0, R0, 1, !P0 ;  /* 0x3f80000000007808 */ /* 0x000fe20004000000 */
[----:B------:R-:W-:Y:S01]  /*0a70*/  BSSY B0, `(.L_x_3) ;  /* 0x0000042000007945 */ /* 0x000fe20003800000 */
[----:B------:R-:W-:-:S05]  /*0a80*/  LOP3.LUT P4, RZ, R18, 0x2, RZ, 0xc0, !PT ;  /* 0x0000000212ff7812 */ /* 0x000fca000788c0ff */
[----:B------:R-:W-:Y:S02]  /*0a90*/  @P0 IMAD.MOV.U32 R6, RZ, RZ, 0x37cbac00 ;  /* 0x37cbac00ff060424 */ /* 0x000fe400078e00ff */
[----:B------:R-:W-:Y:S02]  /*0aa0*/  @P0 IMAD.MOV.U32 R17, RZ, RZ, 0x3d2aaabb ;  /* 0x3d2aaabbff110424 */ /* 0x000fe400078e00ff */
[----:B------:R-:W-:Y:S01]  /*0ab0*/  @P0 FFMA.FTZ R2, R19, R6, -0.0013887860113754868507 ;  /* 0xbab607ed13020423 */ /* 0x000fe20000010006 */
[----:B------:R-:W-:-:S03]  /*0ac0*/  @P0 IMAD.MOV.U32 R3, RZ, RZ, -0x41000001 ;  /* 0xbeffffffff030424 */ /* 0x000fc600078e00ff */
[----:B------:R-:W-:-:S04]  /*0ad0*/  FFMA.FTZ R2, R19, R2, R17 ;  /* 0x0000000213027223 */ /* 0x000fc80000010011 */
[C---:B------:R-:W-:Y:S01]  /*0ae0*/  FFMA.FTZ R3, R19.reuse, R2, R3 ;  /* 0x0000000213037223 */ /* 0x040fe20000010003 */
[----:B------:R-:W-:-:S04]  /*0af0*/  FFMA.FTZ R19, R19, R0, RZ ;  /* 0x0000000013137223 */ /* 0x000fc800000100ff */
[----:B------:R-:W-:-:S04]  /*0b00*/  FFMA.FTZ R0, R19, R3, R0 ;  /* 0x0000000313007223 */ /* 0x000fc80000010000 */
[----:B------:R-:W-:Y:S01]  /*0b10*/  @P4 FFMA.FTZ R0, R0, -1, RZ ;  /* 0xbf80000000004823 */ /* 0x000fe200000100ff */
[----:B0-----:R-:W-:Y:S06]  /*0b20*/  @!P1 BRA `(.L_x_4) ;  /* 0x0000000000d89947 */ /* 0x001fec0003800000 */
        /* <DEDUP_REMOVED lines=11> */
[----:B------:R-:W-:Y:S01]  /*0be0*/  VIADD R4, R3, 0xffffff80 ;  /* 0xffffff8003047836 */ /* 0x000fe20000000000 */
[----:B------:R-:W-:-:S04]  /*0bf0*/  MOV R3, R1 ;  /* 0x0000000100037202 */ /* 0x000fc80000000f00 */
[----:B------:R-:W-:-:S07]  /*0c00*/  SHF.R.U32.HI R4, RZ, 0x5, R4 ;  /* 0x00000005ff047819 */ /* 0x000fce0000011604 */
.L_x_5:
[----:B------:R-:W-:-:S04]  /*0c10*/  IADD3 R8, P0, R6, UR6, RZ ;  /* 0x0000000606087c10 */ /* 0x000fc8000ff1e0ff */
[----:B------:R-:W-:-:S05]  /*0c20*/  IADD3.X R9, R15, UR7, RZ, P0, !PT ;  /* 0x000000070f097c10 */ /* 0x000fca00087fe4ff */
[----:B------:R0:W2:Y:S01]  /*0c30*/  LDG.E.CONSTANT R17, desc[UR4][R8.64] ;  /* 0x0000000408117981 */ /* 0x0000a2000c1e9900 */
[----:B------:R-:W-:-:S04]  /*0c40*/  IADD3 R6, P1, R6, 0x4, RZ ;  /* 0x0000000406067810 */ /* 0x000fc80007f3e0ff */
[----:B------:R-:W-:Y:S01]  /*0c50*/  ISETP.NE.U32.AND P0, PT, R6, 0x18, PT ;  /* 0x000000180600780c */ /* 0x000fe20003f05070 */
[----:B------:R-:W-:Y:S02]  /*0c60*/  IMAD.X R15, RZ, RZ, R15, P1 ;  /* 0x000000ffff0f7224 */ /* 0x000fe400008e060f */
[----:B0-----:R-:W-:-:S03]  /*0c70*/  IMAD.MOV.U32 R8, RZ, RZ, R2 ;  /* 0x000000ffff087224 */ /* 0x001fc600078e0002 */
[----:B------:R-:W-:Y:S01]  /*0c80*/  ISETP.NE.AND.EX P0, PT, R15, RZ, PT, P0 ;  /* 0x000000ff0f00720c */ /* 0x000fe20003f05300 */
[----:B------:R-:W-:Y:S02]  /*0c90*/  IMAD.MOV.U32 R9, RZ, RZ, RZ ;  /* 0x000000ffff097224 */ /* 0x000fe400078e00ff */
[----:B--2---:R-:W-:-:S05]  /*0ca0*/  IMAD.WIDE.U32 R16, R18, R17, R8 ;  /* 0x0000001112107225 */ /* 0x004fca00078e0008 */
[----:B------:R0:W-:Y:S01]  /*0cb0*/  STL [R3], R16 ;  /* 0x0000001003007387 */ /* 0x0001e20000100800 */
[----:B------:R-:W-:Y:S01]  /*0cc0*/  MOV R2, R17 ;  /* 0x0000001100027202 */ /* 0x000fe20000000f00 */
[----:B0-----:R-:W-:-:S03]  /*0cd0*/  VIADD R3, R3, 0x4 ;  /* 0x0000000403037836 */ /* 0x001fc60000000000 */
[----:B------:R-:W-:Y:S05]  /*0ce0*/  @P0 BRA `(.L_x_5) ;  /* 0xfffffffc00c80947 */ /* 0x000fea000383ffff */
[C---:B------:R-:W-:Y:S01]  /*0cf0*/  LOP3.LUT P0, RZ, R13.reuse, 0xf800000, RZ, 0xc0, !PT ;  /* 0x0f8000000dff7812 */ /* 0x040fe2000780c0ff */
[----:B------:R-:W-:Y:S01]  /*0d00*/  IMAD R15, R4, -0x4, R1 ;  /* 0xfffffffc040f7824 */ /* 0x000fe200078e0201 */
[----:B------:R0:W-:Y:S04]  /*0d10*/  STL [R1+0x18], R2 ;  /* 0x0000180201007387 */ /* 0x0001e80000100800 */
[----:B------:R-:W2:Y:S04]  /*0d20*/  LDL R3, [R15+0x14] ;  /* 0x000014000f037983 */ /* 0x000ea80000100800 */
[----:B------:R-:W2:Y:S04]  /*0d30*/  LDL R6, [R15+0x18] ;  /* 0x000018000f067983 */ /* 0x000ea80000100800 */
[----:B------:R-:W3:Y:S01]  /*0d40*/  @P0 LDL R4, [R15+0x10] ;  /* 0x000010000f040983 */ /* 0x000ee20000100800 */
[----:B------:R-:W-:Y:S01]  /*0d50*/  UMOV UR6, 0x54442d19 ;  /* 0x54442d1900067882 */ /* 0x000fe20000000000 */
[----:B------:R-:W-:Y:S01]  /*0d60*/  UMOV UR7, 0x3bf921fb ;  /* 0x3bf921fb00077882 */ /* 0x000fe20000000000 */
[----:B------:R-:W-:-:S02]  /*0d70*/  ISETP.GE.AND P1, PT, R13, RZ, PT ;  /* 0x000000ff0d00720c */ /* 0x000fc40003f26270 */
[-C--:B--2---:R-:W-:Y:S02]  /*0d80*/  SHF.L.W.U32.HI R6, R3, R5.reuse, R6 ;  /* 0x0000000503067219 */ /* 0x084fe40000010e06 */
[----:B---3--:R-:W-:-:S04]  /*0d90*/  @P0 SHF.L.W.U32.HI R3, R4, R5, R3 ;  /* 0x0000000504030219 */ /* 0x008fc80000010e03 */
[C---:B------:R-:W-:Y:S01]  /*0da0*/  SHF.L.W.U32.HI R4, R3.reuse, 0x2, R6 ;  /* 0x0000000203047819 */ /* 0x040fe20000010e06 */
[----:B------:R-:W-:-:S03]  /*0db0*/  IMAD.SHL.U32 R3, R3, 0x4, RZ ;  /* 0x0000000403037824 */ /* 0x000fc600078e00ff */
[----:B------:R-:W-:Y:S02]  /*0dc0*/  SHF.R.S32.HI R5, RZ, 0x1f, R4 ;  /* 0x0000001fff057819 */ /* 0x000fe40000011404 */
[----:B------:R-:W-:Y:S02]  /*0dd0*/  LOP3.LUT R13, R4, R13, RZ, 0x3c, !PT ;  /* 0x0000000d040d7212 */ /* 0x000fe400078e3cff */
[C---:B------:R-:W-:Y:S02]  /*0de0*/  LOP3.LUT R8, R5.reuse, R3, RZ, 0x3c, !PT ;  /* 0x0000000305087212 */ /* 0x040fe400078e3cff */
[----:B------:R-:W-:Y:S02]  /*0df0*/  LOP3.LUT R9, R5, R4, RZ, 0x3c, !PT ;  /* 0x0000000405097212 */ /* 0x000fe400078e3cff */
[----:B------:R-:W-:Y:S02]  /*0e00*/  SHF.R.U32.HI R5, RZ, 0x1e, R6 ;  /* 0x0000001eff057819 */ /* 0x000fe40000011606 */
[----:B------:R-:W-:-:S02]  /*0e10*/  ISETP.GE.AND P0, PT, R13, RZ, PT ;  /* 0x000000ff0d00720c */ /* 0x000fc40003f06270 */
[----:B------:R-:W0:Y:S01]  /*0e20*/  I2F.F64.S64 R8, R8 ;  /* 0x0000000800087312 */ /* 0x000e220000301c00 */
[----:B------:R-:W-:-:S05]  /*0e30*/  LEA.HI R16, R4, R5, RZ, 0x1 ;  /* 0x0000000504107211 */ /* 0x000fca00078f08ff */
[----:B------:R-:W-:-:S05]  /*0e40*/  IMAD.MOV R4, RZ, RZ, -R16 ;  /* 0x000000ffff047224 */ /* 0x000fca00078e0a10 */
[----:B------:R-:W-:Y:S01]  /*0e50*/  @!P1 MOV R16, R4 ;  /* 0x0000000400109202 */ /* 0x000fe20000000f00 */
[----:B0-----:R-:W-:-:S10]  /*0e60*/  DMUL R2, R8, UR6 ;  /* 0x0000000608027c28 */ /* 0x001fd40008000000 */
[----:B------:R-:W0:Y:S02]  /*0e70*/  F2F.F32.F64 R2, R2 ;  /* 0x0000000200027310 */ /* 0x000e240000301000 */
[----:B0-----:R-:W-:-:S07]  /*0e80*/  FSEL R15, -R2, R2, !P0 ;  /* 0x00000002020f7208 */ /* 0x001fce0004000100 */
.L_x_4:
[----:B------:R-:W-:Y:S05]  /*0e90*/  BSYNC B0 ;  /* 0x0000000000007941 */ /* 0x000fea0003800000 */
.L_x_3:
[----:B------:R-:W-:Y:S01]  /*0ea0*/  LOP3.LUT R2, R16, 0x1, RZ, 0xc0, !PT ;  /* 0x0000000110027812 */ /* 0x000fe200078ec0ff */
[----:B------:R-:W-:Y:S01]  /*0eb0*/  FMUL.FTZ R9, R15, R15 ;  /* 0x0000000f0f097220 */ /* 0x000fe20000410000 */
[----:B------:R-:W-:Y:S01]  /*0ec0*/  HFMA2.MMA R5, -RZ, RZ, -1.541015625, -0.052001953125 ;  /* 0xbe2aaaa8ff057435 */ /* 0x000fe200000001ff */
[----:B------:R-:W-:Y:S01]  /*0ed0*/  IMAD.MOV.U32 R3, RZ, RZ, -0x46b2bead ;  /* 0xb94d4153ff037424 */ /* 0x000fe200078e00ff */
[----:B------:R-:W-:Y:S01]  /*0ee0*/  ISETP.NE.U32.AND P0, PT, R2, 0x1, PT ;  /* 0x000000010200780c */ /* 0x000fe20003f05070 */
[----:B------:R-:W-:Y:S01]  /*0ef0*/  IMAD.MOV.U32 R4, RZ, RZ, 0x3c0885e4 ;  /* 0x3c0885e4ff047424 */ /* 0x000fe200078e00ff */
[----:B------:R-:W-:Y:S01]  /*0f00*/  LOP3.LUT P1, RZ, R16, 0x2, RZ, 0xc0, !PT ;  /* 0x0000000210ff7812 */ /* 0x000fe2000782c0ff */
[----:B-----5:R-:W-:-:S10]  /*0f10*/  HADD2.F32 R7, -RZ, R7.H0_H0 ;  /* 0x20000007ff077230 */ /* 0x020fd40000004100 */
[----:B------:R-:W-:Y:S02]  /*0f20*/  @!P0 IMAD.MOV.U32 R2, RZ, RZ, 0x37cbac00 ;  /* 0x37cbac00ff028424 */ /* 0x000fe400078e00ff */
[----:B------:R-:W-:Y:S02]  /*0f30*/  @!P0 IMAD.MOV.U32 R4, RZ, RZ, 0x3d2aaabb ;  /* 0x3d2aaabbff048424 */ /* 0x000fe400078e00ff */
[----:B------:R-:W-:Y:S01]  /*0f40*/  @!P0 FFMA.FTZ R3, R9, R2, -0.0013887860113754868507 ;  /* 0xbab607ed09038423 */ /* 0x000fe20000010002 */
[----:B------:R-:W-:Y:S01]  /*0f50*/  @!P0 IMAD.MOV.U32 R5, RZ, RZ, -0x41000001 ;  /* 0xbeffffffff058424 */ /* 0x000fe200078e00ff */
[----:B------:R-:W-:Y:S02]  /*0f60*/  FSEL R2, R15, 1, P0 ;  /* 0x3f8000000f027808 */ /* 0x000fe40000000000 */
[----:B------:R-:W-:Y:S01]  /*0f70*/  FFMA.FTZ R4, R9, R3, R4 ;  /* 0x0000000309047223 */ /* 0x000fe20000010004 */
[----:B------:R-:W-:Y:S02]  /*0f80*/  LOP3.LUT P0, RZ, R11, 0xc0, RZ, 0xc0, !PT ;  /* 0x000000c00bff7812 */ /* 0x000fe4000780c0ff */
[C---:B------:R-:W-:Y:S01]  /*0f90*/  FFMA.FTZ R13, R9.reuse, R2, RZ ;  /* 0x00000002090d7223 */ /* 0x040fe200000100ff */
[----:B------:R-:W-:Y:S01]  /*0fa0*/  FFMA.FTZ R3, R9, R4, R5 ;  /* 0x0000000409037223 */ /* 0x000fe20000010005 */
[----:B------:R-:W-:Y:S01]  /*0fb0*/  HADD2.F32 R9, -RZ, R14.H0_H0 ;  /* 0x2000000eff097230 */ /* 0x000fe20000004100 */
[----:B------:R-:W0:Y:S01]  /*0fc0*/  LDC.64 R4, c[0x0][0x220] ;  /* 0x00008800ff047b82 */ /* 0x000e220000000a00 */
[----:B------:R-:W-:Y:S01]  /*0fd0*/  @!P3 FADD R9, RZ, -R7 ;  /* 0x80000007ff09b221 */ /* 0x000fe20000000000 */
[----:B------:R-:W-:Y:S01]  /*0fe0*/  FFMA.FTZ R2, R13, R3, R2 ;  /* 0x000000030d027223 */ /* 0x000fe20000010002 */
[----:B------:R-:W-:-:S03]  /*0ff0*/  HADD2.F32 R3, -RZ, R12.H0_H0 ;  /* 0x2000000cff037230 */ /* 0x000fc60000004100 */
[----:B------:R-:W-:-:S04]  /*1000*/  @P1 FFMA.FTZ R2, R2, -1, RZ ;  /* 0xbf80000002021823 */ /* 0x000fc800000100ff */
[----:B------:R-:W-:-:S04]  /*1010*/  FMUL R2, R9, R2 ;  /* 0x0000000209027220 */ /* 0x000fc80000400000 */
[----:B------:R-:W-:Y:S01]  /*1020*/  FFMA R2, R3, R0, R2 ;  /* 0x0000000003027223 */ /* 0x000fe20000000002 */
[----:B------:R-:W-:Y:S06]  /*1030*/  @P0 EXIT ;  /* 0x000000000000094d */ /* 0x000fec0003800000 */
[----:B------:R-:W-:Y:S01]  /*1040*/  F2FP.F16.F32.PACK_AB R2, RZ, R2 ;  /* 0x00000002ff02723e */ /* 0x000fe200000000ff */
[----:B0-----:R-:W-:-:S05]  /*1050*/  IMAD.WIDE R4, R10, 0x2, R4 ;  /* 0x000000020a047825 */ /* 0x001fca00078e0204 */
[----:B------:R-:W-:Y:S01]  /*1060*/  STG.E.U16 desc[UR4][R4.64], R2 ;  /* 0x0000000204007986 */ /* 0x000fe2000c101504 */
[----:B------:R-:W-:Y:S05]  /*1070*/  EXIT ;  /* 0x000000000000794d */ /* 0x000fea0003800000 */
.L_x_6:
[----:B------:R-:W-:-:S00]  /*1080*/  BRA `(.L_x_6) ;  /* 0xfffffffc00fc7947 */ /* 0x000fc0000383ffff */
[----:B------:R-:W-:-:S00]  /*1090*/  NOP ;  /* 0x0000000000007918 */ /* 0x000fc00000000000 */
        /* <DEDUP_REMOVED lines=14> */
.L_x_7:


//--------------------- .nv.global.init           --------------------------
	.section	.nv.global.init,"aw",@progbits
	.align	4
.nv.global.init:
	.type		__cudart_i2opi_f,@object
	.size		__cudart_i2opi_f,(_$_str - __cudart_i2opi_f)
__cudart_i2opi_f:
        /*0000*/ 	.byte	0x41, 0x90, 0x43, 0x3c, 0x99, 0x95, 0x62, 0xdb, 0xc0, 0xdd, 0x34, 0xf5, 0xd1, 0x57, 0x27, 0xfc
        /*0010*/ 	.byte	0x29, 0x15, 0x44, 0x4e, 0x6e, 0x83, 0xf9, 0xa2
	.type		_$_str,@object
	.size		_$_str,(.L_0 - _$_str)
_$_str:
        /*0018*/ 	.byte	0x5f, 0x5f, 0x43, 0x55, 0x44, 0x41, 0x5f, 0x46, 0x54, 0x5a, 0x00
.L_0:


//--------------------- .nv.constant0.triton_poi_fused_clone_2 --------------------------
	.section	.nv.constant0.triton_poi_fused_clone_2,"a",@progbits
	.sectionflags	@""
	.align	4
.nv.constant0.triton_poi_fused_clone_2:
	.zero		576
